	.headerflags	@"EF_CUDA_TEXMODE_UNIFIED EF_CUDA_64BIT_ADDRESS EF_CUDA_ACCELERATORS EF_CUDA_SM90 EF_CUDA_VIRTUAL_SM(EF_CUDA_SM90)"
	.elftype	@"ET_EXEC"


//--------------------- .nv.info                  --------------------------
	.section	.nv.info,"",@"SHT_CUDA_INFO"
	.align	4


	//----- nvinfo : EIATTR_REGCOUNT
	.align		4
        /*0000*/ 	.byte	0x04, 0x2f
        /*0002*/ 	.short	(.L_1 - .L_0)
	.align		4
.L_0:
        /*0004*/ 	.word	index@(triton_poi_fused_convolution_relu_16)
        /*0008*/ 	.word	0x0000000c


	//----- nvinfo : EIATTR_MIN_STACK_SIZE
	.align		4
.L_1:
        /*000c*/ 	.byte	0x04, 0x12
        /*000e*/ 	.short	(.L_3 - .L_2)
	.align		4
.L_2:
        /*0010*/ 	.word	index@(triton_poi_fused_convolution_relu_16)
        /*0014*/ 	.word	0x00000000


	//----- nvinfo : EIATTR_FRAME_SIZE
	.align		4
.L_3:
        /*0018*/ 	.byte	0x04, 0x11
        /*001a*/ 	.short	(.L_5 - .L_4)
	.align		4
.L_4:
        /*001c*/ 	.word	index@(triton_poi_fused_convolution_relu_16)
        /*0020*/ 	.word	0x00000000


	//----- nvinfo : EIATTR_MIN_STACK_SIZE
	.align		4
.L_5:
        /*0024*/ 	.byte	0x04, 0x12
        /*0026*/ 	.short	(.L_7 - .L_6)
	.align		4
.L_6:
        /*0028*/ 	.word	index@(triton_poi_fused_convolution_relu_16)
        /*002c*/ 	.word	0x00000000
.L_7:


//--------------------- .nv.info.triton_poi_fused_convolution_relu_16 --------------------------
	.section	.nv.info.triton_poi_fused_convolution_relu_16,"",@"SHT_CUDA_INFO"
	.sectionflags	@""
	.align	4


	//----- nvinfo : EIATTR_CUDA_API_VERSION
	.align		4
        /*0000*/ 	.byte	0x04, 0x37
        /*0002*/ 	.short	(.L_9 - .L_8)
.L_8:
        /*0004*/ 	.word	0x0000007c


	//----- nvinfo : EIATTR_KPARAM_INFO
	.align		4
.L_9:
        /*0008*/ 	.byte	0x04, 0x17
        /*000a*/ 	.short	(.L_11 - .L_10)
.L_10:
        /*000c*/ 	.word	0x00000000
        /*0010*/ 	.short	0x0002
        /*0012*/ 	.short	0x0010
        /*0014*/ 	.byte	0x00, 0xf0, 0x11, 0x00


	//----- nvinfo : EIATTR_KPARAM_INFO
	.align		4
.L_11:
        /*0018*/ 	.byte	0x04, 0x17
        /*001a*/ 	.short	(.L_13 - .L_12)
.L_12:
        /*001c*/ 	.word	0x00000000
        /*0020*/ 	.short	0x0001
        /*0022*/ 	.short	0x0008
        /*0024*/ 	.byte	0x00, 0xf4, 0x21, 0x00


	//----- nvinfo : EIATTR_KPARAM_INFO
	.align		4
.L_13:
        /*0028*/ 	.byte	0x04, 0x17
        /*002a*/ 	.short	(.L_15 - .L_14)
.L_14:
        /*002c*/ 	.word	0x00000000
        /*0030*/ 	.short	0x0000
        /*0032*/ 	.short	0x0000
        /*0034*/ 	.byte	0x00, 0xf4, 0x21, 0x00


	//----- nvinfo : EIATTR_SPARSE_MMA_MASK
	.align		4
.L_15:
        /*0038*/ 	.byte	0x03, 0x50
        /*003a*/ 	.short	0x0000


	//----- nvinfo : EIATTR_MAXREG_COUNT
	.align		4
        /*003c*/ 	.byte	0x03, 0x1b
        /*003e*/ 	.short	0x00ff


	//----- nvinfo : EIATTR_EXIT_INSTR_OFFSETS
	.align		4
        /*0040*/ 	.byte	0x04, 0x1c
        /*0042*/ 	.short	(.L_17 - .L_16)


	//   ....[0]....
.L_16:
        /*0044*/ 	.word	0x000001b0


	//   ....[1]....
        /*0048*/ 	.word	0x000001d0


	//----- nvinfo : EIATTR_REQNTID
	.align		4
.L_17:
        /*004c*/ 	.byte	0x04, 0x10
        /*004e*/ 	.short	(.L_19 - .L_18)
.L_18:
        /*0050*/ 	.word	0x00000100
        /*0054*/ 	.word	0x00000001
        /*0058*/ 	.word	0x00000001


	//----- nvinfo : EIATTR_CBANK_PARAM_SIZE
	.align		4
.L_19:
        /*005c*/ 	.byte	0x03, 0x19
        /*005e*/ 	.short	0x0014


	//----- nvinfo : EIATTR_PARAM_CBANK
	.align		4
        /*0060*/ 	.byte	0x04, 0x0a
        /*0062*/ 	.short	(.L_21 - .L_20)
	.align		4
.L_20:
        /*0064*/ 	.word	index@(.nv.constant0.triton_poi_fused_convolution_relu_16)
        /*0068*/ 	.short	0x0210
        /*006a*/ 	.short	0x0014


	//----- nvinfo : EIATTR_SW_WAR
	.align		4
.L_21:
        /*006c*/ 	.byte	0x04, 0x36
        /*006e*/ 	.short	(.L_23 - .L_22)
.L_22:
        /*0070*/ 	.word	0x00000008
.L_23:


//--------------------- .nv.callgraph             --------------------------
	.section	.nv.callgraph,"",@"SHT_CUDA_CALLGRAPH"
	.align	4
	.sectionentsize	8
	.align		4
        /*0000*/ 	.word	0x00000000
	.align		4
        /*0004*/ 	.word	0xffffffff
	.align		4
        /*0008*/ 	.word	0x00000000
	.align		4
        /*000c*/ 	.word	0xfffffffe
	.align		4
        /*0010*/ 	.word	0x00000000
	.align		4
        /*0014*/ 	.word	0xfffffffd
	.align		4
        /*0018*/ 	.word	0x00000000
	.align		4
        /*001c*/ 	.word	0xfffffffc


//--------------------- .text.triton_poi_fused_convolution_relu_16 --------------------------
	.section	.text.triton_poi_fused_convolution_relu_16,"ax",@progbits
	.align	128
        .global         triton_poi_fused_convolution_relu_16
        .type           triton_poi_fused_convolution_relu_16,@function
        .size           triton_poi_fused_convolution_relu_16,(.L_x_1 - triton_poi_fused_convolution_relu_16)
        .other          triton_poi_fused_convolution_relu_16,@"STO_CUDA_ENTRY STV_DEFAULT"
triton_poi_fused_convolution_relu_16:
.text.triton_poi_fused_convolution_relu_16:
[----:B------:R-:W0:Y:S02]  /*0000*/  LDC R1, c[0x0][0x28] ;  /* 0x00000a00ff017b82 */ /* 0x000e240000000800 */
[----:B------:R-:W1:Y:S01]  /*0010*/  S2R R0, SR_TID.X ;  /* 0x0000000000007919 */ /* 0x000e620000002100 */
[----:B------:R-:W2:Y:S01]  /*0020*/  LDC.64 R2, c[0x0][0x210] ;  /* 0x00008400ff027b82 */ /* 0x000ea20000000a00 */
[----:B------:R-:W-:Y:S01]  /*0030*/  ULDC.64 UR4, c[0x0][0x208] ;  /* 0x0000820000047ab9 */ /* 0x000fe20000000a00 */
[----:B------:R-:W3:Y:S06]  /*0040*/  S2R R7, SR_CTAID.X ;  /* 0x0000000000077919 */ /* 0x000eec0000002500 */
[----:B------:R-:W4:Y:S01]  /*0050*/  LDC.64 R4, c[0x0][0x218] ;  /* 0x00008600ff047b82 */ /* 0x000f220000000a00 */
[----:B-1----:R-:W-:Y:S01]  /*0060*/  IMAD.SHL.U32 R0, R0, 0x2, RZ ;  /* 0x0000000200007824 */ /* 0x002fe200078e00ff */
[----:B---3--:R-:W-:-:S04]  /*0070*/  SHF.R.S32.HI R6, RZ, 0x16, R7 ;  /* 0x00000016ff067819 */ /* 0x008fc80000011407 */
[----:B------:R-:W-:-:S05]  /*0080*/  LOP3.LUT R0, R0, 0x1fe, RZ, 0xc0, !PT ;  /* 0x000001fe00007812 */ /* 0x000fca00078ec0ff */
[----:B------:R-:W-:Y:S01]  /*0090*/  IMAD R7, R7, 0x200, R0 ;  /* 0x0000020007077824 */ /* 0x000fe200078e0200 */
[----:B------:R-:W-:-:S03]  /*00a0*/  SGXT R0, R6, 0x1 ;  /* 0x000000010600781a */ /* 0x000fc60000000200 */
[C---:B--2---:R-:W-:Y:S01]  /*00b0*/  IMAD.WIDE R2, R7.reuse, 0x4, R2 ;  /* 0x0000000407027825 */ /* 0x044fe200078e0202 */
[----:B------:R-:W-:Y:S02]  /*00c0*/  LEA.HI R0, R0, R7, RZ, 0x9 ;  /* 0x0000000700007211 */ /* 0x000fe400078f48ff */
[----:B------:R-:W-:Y:S02]  /*00d0*/  ISETP.GE.AND P2, PT, R7, 0x220800, PT ;  /* 0x002208000700780c */ /* 0x000fe40003f46270 */
[----:B------:R-:W-:-:S05]  /*00e0*/  LOP3.LUT R0, R0, 0xfffffe00, RZ, 0xc0, !PT ;  /* 0xfffffe0000007812 */ /* 0x000fca00078ec0ff */
[----:B------:R-:W-:Y:S01]  /*00f0*/  IMAD.IADD R9, R7, 0x1, -R0 ;  /* 0x0000000107097824 */ /* 0x000fe200078e0a00 */
[----:B------:R-:W-:-:S03]  /*0100*/  CS2R R6, SRZ ;  /* 0x0000000000067805 */ /* 0x000fc6000001ff00 */
[----:B----4-:R-:W-:Y:S01]  /*0110*/  IMAD.WIDE R4, R9, 0x4, R4 ;  /* 0x0000000409047825 */ /* 0x010fe200078e0204 */
[----:B------:R-:W-:Y:S02]  /*0120*/  CS2R R8, SRZ ;  /* 0x0000000000087805 */ /* 0x000fe4000001ff00 */
[----:B------:R-:W2:Y:S04]  /*0130*/  @!P2 LDG.E.64 R6, desc[UR4][R2.64] ;  /* 0x000000040206a981 */ /* 0x000ea8000c1e1b00 */
[----:B------:R-:W2:Y:S02]  /*0140*/  @!P2 LDG.E.EL.64 R8, desc[UR4][R4.64] ;  /* 0x000000040408a981 */ /* 0x000ea4000c2e1b00 */
[----:B--2---:R-:W-:Y:S01]  /*0150*/  FSETP.GEU.AND P0, PT, R6, -R8, PT ;  /* 0x800000080600720b */ /* 0x004fe20003f0e000 */
[----:B------:R-:W-:Y:S01]  /*0160*/  FADD R6, R8, R6 ;  /* 0x0000000608067221 */ /* 0x000fe20000000000 */
[----:B------:R-:W-:Y:S01]  /*0170*/  FADD R0, R9, R7 ;  /* 0x0000000709007221 */ /* 0x000fe20000000000 */
[----:B------:R-:W-:-:S03]  /*0180*/  FSETP.GEU.AND P1, PT, R7, -R9, PT ;  /* 0x800000090700720b */ /* 0x000fc60003f2e000 */
[----:B------:R-:W-:Y:S02]  /*0190*/  FSEL R6, R6, RZ, P0 ;  /* 0x000000ff06067208 */ /* 0x000fe40000000000 */
[----:B------:R-:W-:Y:S01]  /*01a0*/  FSEL R7, R0, RZ, P1 ;  /* 0x000000ff00077208 */ /* 0x000fe20000800000 */
[----:B------:R-:W-:Y:S07]  /*01b0*/  @P2 EXIT ;  /* 0x000000000000294d */ /* 0x000fee0003800000 */
[----:B------:R-:W-:Y:S01]  /*01c0*/  STG.E.64 desc[UR4][R2.64], R6 ;  /* 0x0000000602007986 */ /* 0x000fe2000c101b04 */
[----:B------:R-:W-:Y:S05]  /*01d0*/  EXIT ;  /* 0x000000000000794d */ /* 0x000fea0003800000 */
.L_x_0:
[----:B------:R-:W-:-:S00]  /*01e0*/  BRA `(.L_x_0) ;  /* 0xfffffffc00fc7947 */ /* 0x000fc0000383ffff */
[----:B------:R-:W-:-:S00]  /*01f0*/  NOP ;  /* 0x0000000000007918 */ /* 0x000fc00000000000 */
        /* <DEDUP_REMOVED lines=8> */
.L_x_1:


//--------------------- .nv.constant0.triton_poi_fused_convolution_relu_16 --------------------------
	.section	.nv.constant0.triton_poi_fused_convolution_relu_16,"a",@progbits
	.sectionflags	@""
	.align	4
.nv.constant0.triton_poi_fused_convolution_relu_16:
	.zero		548
